	.headerflags	@"EF_CUDA_TEXMODE_UNIFIED EF_CUDA_64BIT_ADDRESS EF_CUDA_ACCELERATORS EF_CUDA_SM90 EF_CUDA_VIRTUAL_SM(EF_CUDA_SM90)"
	.elftype	@"ET_EXEC"


//--------------------- .nv.info                  --------------------------
	.section	.nv.info,"",@"SHT_CUDA_INFO"
	.align	4


	//----- nvinfo : EIATTR_REGCOUNT
	.align		4
        /*0000*/ 	.byte	0x04, 0x2f
        /*0002*/ 	.short	(.L_1 - .L_0)
	.align		4
.L_0:
        /*0004*/ 	.word	index@(triton_poi_fused_add_convolution_14)
        /*0008*/ 	.word	0x00000010


	//----- nvinfo : EIATTR_MIN_STACK_SIZE
	.align		4
.L_1:
        /*000c*/ 	.byte	0x04, 0x12
        /*000e*/ 	.short	(.L_3 - .L_2)
	.align		4
.L_2:
        /*0010*/ 	.word	index@(triton_poi_fused_add_convolution_14)
        /*0014*/ 	.word	0x00000000


	//----- nvinfo : EIATTR_FRAME_SIZE
	.align		4
.L_3:
        /*0018*/ 	.byte	0x04, 0x11
        /*001a*/ 	.short	(.L_5 - .L_4)
	.align		4
.L_4:
        /*001c*/ 	.word	index@(triton_poi_fused_add_convolution_14)
        /*0020*/ 	.word	0x00000000


	//----- nvinfo : EIATTR_MIN_STACK_SIZE
	.align		4
.L_5:
        /*0024*/ 	.byte	0x04, 0x12
        /*0026*/ 	.short	(.L_7 - .L_6)
	.align		4
.L_6:
        /*0028*/ 	.word	index@(triton_poi_fused_add_convolution_14)
        /*002c*/ 	.word	0x00000000
.L_7:


//--------------------- .nv.info.triton_poi_fused_add_convolution_14 --------------------------
	.section	.nv.info.triton_poi_fused_add_convolution_14,"",@"SHT_CUDA_INFO"
	.sectionflags	@""
	.align	4


	//----- nvinfo : EIATTR_CUDA_API_VERSION
	.align		4
        /*0000*/ 	.byte	0x04, 0x37
        /*0002*/ 	.short	(.L_9 - .L_8)
.L_8:
        /*0004*/ 	.word	0x0000007c


	//----- nvinfo : EIATTR_KPARAM_INFO
	.align		4
.L_9:
        /*0008*/ 	.byte	0x04, 0x17
        /*000a*/ 	.short	(.L_11 - .L_10)
.L_10:
        /*000c*/ 	.word	0x00000000
        /*0010*/ 	.short	0x0003
        /*0012*/ 	.short	0x0018
        /*0014*/ 	.byte	0x00, 0xf0, 0x11, 0x00


	//----- nvinfo : EIATTR_KPARAM_INFO
	.align		4
.L_11:
        /*0018*/ 	.byte	0x04, 0x17
        /*001a*/ 	.short	(.L_13 - .L_12)
.L_12:
        /*001c*/ 	.word	0x00000000
        /*0020*/ 	.short	0x0002
        /*0022*/ 	.short	0x0010
        /*0024*/ 	.byte	0x00, 0xf4, 0x21, 0x00


	//----- nvinfo : EIATTR_KPARAM_INFO
	.align		4
.L_13:
        /*0028*/ 	.byte	0x04, 0x17
        /*002a*/ 	.short	(.L_15 - .L_14)
.L_14:
        /*002c*/ 	.word	0x00000000
        /*0030*/ 	.short	0x0001
        /*0032*/ 	.short	0x0008
        /*0034*/ 	.byte	0x00, 0xf4, 0x21, 0x00


	//----- nvinfo : EIATTR_KPARAM_INFO
	.align		4
.L_15:
        /*0038*/ 	.byte	0x04, 0x17
        /*003a*/ 	.short	(.L_17 - .L_16)
.L_16:
        /*003c*/ 	.word	0x00000000
        /*0040*/ 	.short	0x0000
        /*0042*/ 	.short	0x0000
        /*0044*/ 	.byte	0x00, 0xf4, 0x21, 0x00


	//----- nvinfo : EIATTR_SPARSE_MMA_MASK
	.align		4
.L_17:
        /*0048*/ 	.byte	0x03, 0x50
        /*004a*/ 	.short	0x0000


	//----- nvinfo : EIATTR_MAXREG_COUNT
	.align		4
        /*004c*/ 	.byte	0x03, 0x1b
        /*004e*/ 	.short	0x00ff


	//----- nvinfo : EIATTR_EXIT_INSTR_OFFSETS
	.align		4
        /*0050*/ 	.byte	0x04, 0x1c
        /*0052*/ 	.short	(.L_19 - .L_18)


	//   ....[0]....
.L_18:
        /*0054*/ 	.word	0x00000210


	//   ....[1]....
        /*0058*/ 	.word	0x00000230


	//----- nvinfo : EIATTR_REQNTID
	.align		4
.L_19:
        /*005c*/ 	.byte	0x04, 0x10
        /*005e*/ 	.short	(.L_21 - .L_20)
.L_20:
        /*0060*/ 	.word	0x00000020
        /*0064*/ 	.word	0x00000001
        /*0068*/ 	.word	0x00000001


	//----- nvinfo : EIATTR_CBANK_PARAM_SIZE
	.align		4
.L_21:
        /*006c*/ 	.byte	0x03, 0x19
        /*006e*/ 	.short	0x001c


	//----- nvinfo : EIATTR_PARAM_CBANK
	.align		4
        /*0070*/ 	.byte	0x04, 0x0a
        /*0072*/ 	.short	(.L_23 - .L_22)
	.align		4
.L_22:
        /*0074*/ 	.word	index@(.nv.constant0.triton_poi_fused_add_convolution_14)
        /*0078*/ 	.short	0x0210
        /*007a*/ 	.short	0x001c


	//----- nvinfo : EIATTR_SW_WAR
	.align		4
.L_23:
        /*007c*/ 	.byte	0x04, 0x36
        /*007e*/ 	.short	(.L_25 - .L_24)
.L_24:
        /*0080*/ 	.word	0x00000008
.L_25:


//--------------------- .nv.callgraph             --------------------------
	.section	.nv.callgraph,"",@"SHT_CUDA_CALLGRAPH"
	.align	4
	.sectionentsize	8
	.align		4
        /*0000*/ 	.word	0x00000000
	.align		4
        /*0004*/ 	.word	0xffffffff
	.align		4
        /*0008*/ 	.word	0x00000000
	.align		4
        /*000c*/ 	.word	0xfffffffe
	.align		4
        /*0010*/ 	.word	0x00000000
	.align		4
        /*0014*/ 	.word	0xfffffffd
	.align		4
        /*0018*/ 	.word	0x00000000
	.align		4
        /*001c*/ 	.word	0xfffffffc


//--------------------- .text.triton_poi_fused_add_convolution_14 --------------------------
	.section	.text.triton_poi_fused_add_convolution_14,"ax",@progbits
	.align	128
        .global         triton_poi_fused_add_convolution_14
        .type           triton_poi_fused_add_convolution_14,@function
        .size           triton_poi_fused_add_convolution_14,(.L_x_1 - triton_poi_fused_add_convolution_14)
        .other          triton_poi_fused_add_convolution_14,@"STO_CUDA_ENTRY STV_DEFAULT"
triton_poi_fused_add_convolution_14:
.text.triton_poi_fused_add_convolution_14:
[----:B------:R-:W0:Y:S02]  /*0000*/  LDC R1, c[0x0][0x28] ;  /* 0x00000a00ff017b82 */ /* 0x000e240000000800 */
[----:B------:R-:W1:Y:S01]  /*0010*/  S2R R0, SR_TID.X ;  /* 0x0000000000007919 */ /* 0x000e620000002100 */
[----:B------:R-:W2:Y:S01]  /*0020*/  LDC.64 R6, c[0x0][0x220] ;  /* 0x00008800ff067b82 */ /* 0x000ea20000000a00 */
[----:B------:R-:W-:Y:S01]  /*0030*/  IMAD.MOV.U32 R13, RZ, RZ, RZ ;  /* 0x000000ffff0d7224 */ /* 0x000fe200078e00ff */
[----:B------:R-:W-:Y:S01]  /*0040*/  ULDC.64 UR4, c[0x0][0x208] ;  /* 0x0000820000047ab9 */ /* 0x000fe20000000a00 */
[----:B------:R-:W3:Y:S05]  /*0050*/  S2R R9, SR_CTAID.X ;  /* 0x0000000000097919 */ /* 0x000eea0000002500 */
[----:B------:R-:W4:Y:S08]  /*0060*/  LDC.64 R4, c[0x0][0x210] ;  /* 0x00008400ff047b82 */ /* 0x000f300000000a00 */
[----:B------:R-:W5:Y:S01]  /*0070*/  LDC.64 R2, c[0x0][0x218] ;  /* 0x00008600ff027b82 */ /* 0x000f620000000a00 */
[----:B-1----:R-:W-:Y:S01]  /*0080*/  IMAD.SHL.U32 R0, R0, 0x2, RZ ;  /* 0x0000000200007824 */ /* 0x002fe200078e00ff */
[----:B---3--:R-:W-:-:S04]  /*0090*/  SHF.R.S32.HI R8, RZ, 0x19, R9 ;  /* 0x00000019ff087819 */ /* 0x008fc80000011409 */
[----:B------:R-:W-:Y:S02]  /*00a0*/  LOP3.LUT R0, R0, 0x3e, RZ, 0xc0, !PT ;  /* 0x0000003e00007812 */ /* 0x000fe400078ec0ff */
[----:B------:R-:W-:-:S03]  /*00b0*/  SGXT R8, R8, 0x1 ;  /* 0x000000010808781a */ /* 0x000fc60000000200 */
[----:B------:R-:W-:-:S04]  /*00c0*/  IMAD R9, R9, 0x40, R0 ;  /* 0x0000004009097824 */ /* 0x000fc800078e0200 */
[C---:B----4-:R-:W-:Y:S01]  /*00d0*/  IMAD.WIDE R4, R9.reuse, 0x4, R4 ;  /* 0x0000000409047825 */ /* 0x050fe200078e0204 */
[----:B------:R-:W-:Y:S02]  /*00e0*/  LEA.HI R8, R8, R9, RZ, 0x2 ;  /* 0x0000000908087211 */ /* 0x000fe400078f10ff */
[C---:B------:R-:W-:Y:S01]  /*00f0*/  ISETP.GE.AND P0, PT, R9.reuse, 0x40, PT ;  /* 0x000000400900780c */ /* 0x040fe20003f06270 */
[----:B-----5:R-:W-:Y:S01]  /*0100*/  IMAD.WIDE R2, R9, 0x4, R2 ;  /* 0x0000000409027825 */ /* 0x020fe200078e0202 */
[----:B------:R-:W-:-:S04]  /*0110*/  SHF.R.S32.HI R8, RZ, 0x2, R8 ;  /* 0x00000002ff087819 */ /* 0x000fc80000011408 */
[----:B------:R-:W-:-:S04]  /*0120*/  LEA.HI R0, R8, R8, RZ, 0x2 ;  /* 0x0000000808007211 */ /* 0x000fc800078f10ff */
[----:B------:R-:W-:Y:S01]  /*0130*/  LOP3.LUT R11, R0, 0xfffffffc, RZ, 0xc0, !PT ;  /* 0xfffffffc000b7812 */ /* 0x000fe200078ec0ff */
[----:B------:R-:W-:-:S03]  /*0140*/  HFMA2.MMA R0, -RZ, RZ, 0, 0 ;  /* 0x00000000ff007435 */ /* 0x000fc600000001ff */
[----:B------:R-:W-:Y:S02]  /*0150*/  IADD3 R11, R8, -R11, RZ ;  /* 0x8000000b080b7210 */ /* 0x000fe40007ffe0ff */
[----:B------:R-:W-:-:S03]  /*0160*/  CS2R R8, SRZ ;  /* 0x0000000000087805 */ /* 0x000fc6000001ff00 */
[----:B--2---:R-:W-:Y:S01]  /*0170*/  IMAD.WIDE R6, R11, 0x4, R6 ;  /* 0x000000040b067825 */ /* 0x004fe200078e0206 */
[----:B------:R-:W-:Y:S02]  /*0180*/  CS2R R10, SRZ ;  /* 0x00000000000a7805 */ /* 0x000fe4000001ff00 */
[----:B------:R-:W2:Y:S04]  /*0190*/  @!P0 LDG.E.64 R8, desc[UR4][R2.64] ;  /* 0x0000000402088981 */ /* 0x000ea8000c1e1b00 */
[----:B------:R-:W3:Y:S04]  /*01a0*/  @!P0 LDG.E.EL R13, desc[UR4][R6.64] ;  /* 0x00000004060d8981 */ /* 0x000ee8000c2e1900 */
[----:B------:R-:W3:Y:S04]  /*01b0*/  @!P0 LDG.E.64 R10, desc[UR4][R4.64] ;  /* 0x00000004040a8981 */ /* 0x000ee8000c1e1b00 */
[----:B------:R-:W4:Y:S01]  /*01c0*/  @!P0 LDG.E.EL R0, desc[UR4][R6.64] ;  /* 0x0000000406008981 */ /* 0x000f22000c2e1900 */
[----:B---3--:R-:W-:Y:S01]  /*01d0*/  FADD R13, R13, R10 ;  /* 0x0000000a0d0d7221 */ /* 0x008fe20000000000 */
[----:B----4-:R-:W-:-:S03]  /*01e0*/  FADD R0, R0, R11 ;  /* 0x0000000b00007221 */ /* 0x010fc60000000000 */
[----:B--2---:R-:W-:Y:S01]  /*01f0*/  FADD R8, R13, R8 ;  /* 0x000000080d087221 */ /* 0x004fe20000000000 */
[----:B------:R-:W-:Y:S01]  /*0200*/  FADD R9, R0, R9 ;  /* 0x0000000900097221 */ /* 0x000fe20000000000 */
[----:B------:R-:W-:Y:S06]  /*0210*/  @P0 EXIT ;  /* 0x000000000000094d */ /* 0x000fec0003800000 */
[----:B------:R-:W-:Y:S01]  /*0220*/  STG.E.64 desc[UR4][R4.64], R8 ;  /* 0x0000000804007986 */ /* 0x000fe2000c101b04 */
[----:B------:R-:W-:Y:S05]  /*0230*/  EXIT ;  /* 0x000000000000794d */ /* 0x000fea0003800000 */
.L_x_0:
[----:B------:R-:W-:-:S00]  /*0240*/  BRA `(.L_x_0) ;  /* 0xfffffffc00fc7947 */ /* 0x000fc0000383ffff */
[----:B------:R-:W-:-:S00]  /*0250*/  NOP ;  /* 0x0000000000007918 */ /* 0x000fc00000000000 */
        /* <DEDUP_REMOVED lines=10> */
.L_x_1:


//--------------------- .nv.constant0.triton_poi_fused_add_convolution_14 --------------------------
	.section	.nv.constant0.triton_poi_fused_add_convolution_14,"a",@progbits
	.sectionflags	@""
	.align	4
.nv.constant0.triton_poi_fused_add_convolution_14:
	.zero		556
